	.headerflags	@"EF_CUDA_TEXMODE_UNIFIED EF_CUDA_64BIT_ADDRESS EF_CUDA_ACCELERATORS EF_CUDA_SM90 EF_CUDA_VIRTUAL_SM(EF_CUDA_SM90)"
	.elftype	@"ET_EXEC"


//--------------------- .nv.info                  --------------------------
	.section	.nv.info,"",@"SHT_CUDA_INFO"
	.align	4


	//----- nvinfo : EIATTR_REGCOUNT
	.align		4
        /*0000*/ 	.byte	0x04, 0x2f
        /*0002*/ 	.short	(.L_3 - .L_2)
	.align		4
.L_2:
        /*0004*/ 	.word	index@(triton_per_fused__native_batch_norm_legit_no_training_add_convolution_mean_13)
        /*0008*/ 	.word	0x00000020


	//----- nvinfo : EIATTR_MIN_STACK_SIZE
	.align		4
.L_3:
        /*000c*/ 	.byte	0x04, 0x12
        /*000e*/ 	.short	(.L_5 - .L_4)
	.align		4
.L_4:
        /*0010*/ 	.word	index@(triton_per_fused__native_batch_norm_legit_no_training_add_convolution_mean_13)
        /*0014*/ 	.word	0x00000000


	//----- nvinfo : EIATTR_FRAME_SIZE
	.align		4
.L_5:
        /*0018*/ 	.byte	0x04, 0x11
        /*001a*/ 	.short	(.L_7 - .L_6)
	.align		4
.L_6:
        /*001c*/ 	.word	index@(triton_per_fused__native_batch_norm_legit_no_training_add_convolution_mean_13)
        /*0020*/ 	.word	0x00000000


	//----- nvinfo : EIATTR_MIN_STACK_SIZE
	.align		4
.L_7:
        /*0024*/ 	.byte	0x04, 0x12
        /*0026*/ 	.short	(.L_9 - .L_8)
	.align		4
.L_8:
        /*0028*/ 	.word	index@(triton_per_fused__native_batch_norm_legit_no_training_add_convolution_mean_13)
        /*002c*/ 	.word	0x00000000
.L_9:


//--------------------- .nv.info.triton_per_fused__native_batch_norm_legit_no_training_add_convolution_mean_13 --------------------------
	.section	.nv.info.triton_per_fused__native_batch_norm_legit_no_training_add_convolution_mean_13,"",@"SHT_CUDA_INFO"
	.sectionflags	@""
	.align	4


	//----- nvinfo : EIATTR_CUDA_API_VERSION
	.align		4
        /*0000*/ 	.byte	0x04, 0x37
        /*0002*/ 	.short	(.L_11 - .L_10)
.L_10:
        /*0004*/ 	.word	0x0000007c


	//----- nvinfo : EIATTR_KPARAM_INFO
	.align		4
.L_11:
        /*0008*/ 	.byte	0x04, 0x17
        /*000a*/ 	.short	(.L_13 - .L_12)
.L_12:
        /*000c*/ 	.word	0x00000000
        /*0010*/ 	.short	0x000b
        /*0012*/ 	.short	0x0054
        /*0014*/ 	.byte	0x00, 0xf0, 0x11, 0x00


	//----- nvinfo : EIATTR_KPARAM_INFO
	.align		4
.L_13:
        /*0018*/ 	.byte	0x04, 0x17
        /*001a*/ 	.short	(.L_15 - .L_14)
.L_14:
        /*001c*/ 	.word	0x00000000
        /*0020*/ 	.short	0x000a
        /*0022*/ 	.short	0x0050
        /*0024*/ 	.byte	0x00, 0xf0, 0x11, 0x00


	//----- nvinfo : EIATTR_KPARAM_INFO
	.align		4
.L_15:
        /*0028*/ 	.byte	0x04, 0x17
        /*002a*/ 	.short	(.L_17 - .L_16)
.L_16:
        /*002c*/ 	.word	0x00000000
        /*0030*/ 	.short	0x0009
        /*0032*/ 	.short	0x0048
        /*0034*/ 	.byte	0x00, 0xf4, 0x21, 0x00


	//----- nvinfo : EIATTR_KPARAM_INFO
	.align		4
.L_17:
        /*0038*/ 	.byte	0x04, 0x17
        /*003a*/ 	.short	(.L_19 - .L_18)
.L_18:
        /*003c*/ 	.word	0x00000000
        /*0040*/ 	.short	0x0008
        /*0042*/ 	.short	0x0040
        /*0044*/ 	.byte	0x00, 0xf4, 0x21, 0x00


	//----- nvinfo : EIATTR_KPARAM_INFO
	.align		4
.L_19:
        /*0048*/ 	.byte	0x04, 0x17
        /*004a*/ 	.short	(.L_21 - .L_20)
.L_20:
        /*004c*/ 	.word	0x00000000
        /*0050*/ 	.short	0x0007
        /*0052*/ 	.short	0x0038
        /*0054*/ 	.byte	0x00, 0xf4, 0x21, 0x00


	//----- nvinfo : EIATTR_KPARAM_INFO
	.align		4
.L_21:
        /*0058*/ 	.byte	0x04, 0x17
        /*005a*/ 	.short	(.L_23 - .L_22)
.L_22:
        /*005c*/ 	.word	0x00000000
        /*0060*/ 	.short	0x0006
        /*0062*/ 	.short	0x0030
        /*0064*/ 	.byte	0x00, 0xf4, 0x21, 0x00


	//----- nvinfo : EIATTR_KPARAM_INFO
	.align		4
.L_23:
        /*0068*/ 	.byte	0x04, 0x17
        /*006a*/ 	.short	(.L_25 - .L_24)
.L_24:
        /*006c*/ 	.word	0x00000000
        /*0070*/ 	.short	0x0005
        /*0072*/ 	.short	0x0028
        /*0074*/ 	.byte	0x00, 0xf4, 0x21, 0x00


	//----- nvinfo : EIATTR_KPARAM_INFO
	.align		4
.L_25:
        /*0078*/ 	.byte	0x04, 0x17
        /*007a*/ 	.short	(.L_27 - .L_26)
.L_26:
        /*007c*/ 	.word	0x00000000
        /*0080*/ 	.short	0x0004
        /*0082*/ 	.short	0x0020
        /*0084*/ 	.byte	0x00, 0xf4, 0x21, 0x00


	//----- nvinfo : EIATTR_KPARAM_INFO
	.align		4
.L_27:
        /*0088*/ 	.byte	0x04, 0x17
        /*008a*/ 	.short	(.L_29 - .L_28)
.L_28:
        /*008c*/ 	.word	0x00000000
        /*0090*/ 	.short	0x0003
        /*0092*/ 	.short	0x0018
        /*0094*/ 	.byte	0x00, 0xf4, 0x21, 0x00


	//----- nvinfo : EIATTR_KPARAM_INFO
	.align		4
.L_29:
        /*0098*/ 	.byte	0x04, 0x17
        /*009a*/ 	.short	(.L_31 - .L_30)
.L_30:
        /*009c*/ 	.word	0x00000000
        /*00a0*/ 	.short	0x0002
        /*00a2*/ 	.short	0x0010
        /*00a4*/ 	.byte	0x00, 0xf4, 0x21, 0x00


	//----- nvinfo : EIATTR_KPARAM_INFO
	.align		4
.L_31:
        /*00a8*/ 	.byte	0x04, 0x17
        /*00aa*/ 	.short	(.L_33 - .L_32)
.L_32:
        /*00ac*/ 	.word	0x00000000
        /*00b0*/ 	.short	0x0001
        /*00b2*/ 	.short	0x0008
        /*00b4*/ 	.byte	0x00, 0xf4, 0x21, 0x00


	//----- nvinfo : EIATTR_KPARAM_INFO
	.align		4
.L_33:
        /*00b8*/ 	.byte	0x04, 0x17
        /*00ba*/ 	.short	(.L_35 - .L_34)
.L_34:
        /*00bc*/ 	.word	0x00000000
        /*00c0*/ 	.short	0x0000
        /*00c2*/ 	.short	0x0000
        /*00c4*/ 	.byte	0x00, 0xf4, 0x21, 0x00


	//----- nvinfo : EIATTR_SPARSE_MMA_MASK
	.align		4
.L_35:
        /*00c8*/ 	.byte	0x03, 0x50
        /*00ca*/ 	.short	0x0000


	//----- nvinfo : EIATTR_MAXREG_COUNT
	.align		4
        /*00cc*/ 	.byte	0x03, 0x1b
        /*00ce*/ 	.short	0x00ff


	//----- nvinfo : EIATTR_COOP_GROUP_MASK_REGIDS
	.align		4
        /*00d0*/ 	.byte	0x04, 0x29
        /*00d2*/ 	.short	(.L_37 - .L_36)


	//   ....[0]....
.L_36:
        /*00d4*/ 	.word	0xffffffff


	//   ....[1]....
        /*00d8*/ 	.word	0xffffffff


	//   ....[2]....
        /*00dc*/ 	.word	0xffffffff


	//   ....[3]....
        /*00e0*/ 	.word	0xffffffff


	//----- nvinfo : EIATTR_COOP_GROUP_INSTR_OFFSETS
	.align		4
.L_37:
        /*00e4*/ 	.byte	0x04, 0x28
        /*00e6*/ 	.short	(.L_39 - .L_38)


	//   ....[0]....
.L_38:
        /*00e8*/ 	.word	0x00000640


	//   ....[1]....
        /*00ec*/ 	.word	0x00000660


	//   ....[2]....
        /*00f0*/ 	.word	0x000006a0


	//   ....[3]....
        /*00f4*/ 	.word	0x000006c0


	//----- nvinfo : EIATTR_EXIT_INSTR_OFFSETS
	.align		4
.L_39:
        /*00f8*/ 	.byte	0x04, 0x1c
        /*00fa*/ 	.short	(.L_41 - .L_40)


	//   ....[0]....
.L_40:
        /*00fc*/ 	.word	0x000007d0


	//   ....[1]....
        /*0100*/ 	.word	0x00000800


	//----- nvinfo : EIATTR_REQNTID
	.align		4
.L_41:
        /*0104*/ 	.byte	0x04, 0x10
        /*0106*/ 	.short	(.L_43 - .L_42)
.L_42:
        /*0108*/ 	.word	0x00000080
        /*010c*/ 	.word	0x00000001
        /*0110*/ 	.word	0x00000001


	//----- nvinfo : EIATTR_CBANK_PARAM_SIZE
	.align		4
.L_43:
        /*0114*/ 	.byte	0x03, 0x19
        /*0116*/ 	.short	0x0058


	//----- nvinfo : EIATTR_PARAM_CBANK
	.align		4
        /*0118*/ 	.byte	0x04, 0x0a
        /*011a*/ 	.short	(.L_45 - .L_44)
	.align		4
.L_44:
        /*011c*/ 	.word	index@(.nv.constant0.triton_per_fused__native_batch_norm_legit_no_training_add_convolution_mean_13)
        /*0120*/ 	.short	0x0210
        /*0122*/ 	.short	0x0058


	//----- nvinfo : EIATTR_SW_WAR
	.align		4
.L_45:
        /*0124*/ 	.byte	0x04, 0x36
        /*0126*/ 	.short	(.L_47 - .L_46)
.L_46:
        /*0128*/ 	.word	0x00000008
.L_47:


//--------------------- .nv.callgraph             --------------------------
	.section	.nv.callgraph,"",@"SHT_CUDA_CALLGRAPH"
	.align	4
	.sectionentsize	8
	.align		4
        /*0000*/ 	.word	0x00000000
	.align		4
        /*0004*/ 	.word	0xffffffff
	.align		4
        /*0008*/ 	.word	0x00000000
	.align		4
        /*000c*/ 	.word	0xfffffffe
	.align		4
        /*0010*/ 	.word	0x00000000
	.align		4
        /*0014*/ 	.word	0xfffffffd
	.align		4
        /*0018*/ 	.word	0x00000000
	.align		4
        /*001c*/ 	.word	0xfffffffc


//--------------------- .nv.constant4             --------------------------
	.section	.nv.constant4,"a",@progbits
	.align	8
	.align		8
.nv.constant4:
        /*0000*/ 	.dword	_$_str
	.align		8
        /*0008*/ 	.dword	_$_str_$_2


//--------------------- .text.triton_per_fused__native_batch_norm_legit_no_training_add_convolution_mean_13 --------------------------
	.section	.text.triton_per_fused__native_batch_norm_legit_no_training_add_convolution_mean_13,"ax",@progbits
	.sectionflags	@"SHF_BARRIERS=1"
	.align	128
        .global         triton_per_fused__native_batch_norm_legit_no_training_add_convolution_mean_13
        .type           triton_per_fused__native_batch_norm_legit_no_training_add_convolution_mean_13,@function
        .size           triton_per_fused__native_batch_norm_legit_no_training_add_convolution_mean_13,(.L_x_1 - triton_per_fused__native_batch_norm_legit_no_training_add_convolution_mean_13)
        .other          triton_per_fused__native_batch_norm_legit_no_training_add_convolution_mean_13,@"STO_CUDA_ENTRY STV_DEFAULT"
triton_per_fused__native_batch_norm_legit_no_training_add_convolution_mean_13:
.text.triton_per_fused__native_batch_norm_legit_no_training_add_convolution_mean_13:
[----:B------:R-:W0:Y:S01]  /*0000*/  LDC R1, c[0x0][0x28] ;  /* 0x00000a00ff017b82 */ /* 0x000e220000000800 */
[----:B------:R-:W1:Y:S07]  /*0010*/  S2R R3, SR_TID.X ;  /* 0x0000000000037919 */ /* 0x000e6e0000002100 */
[----:B------:R-:W2:Y:S01]  /*0020*/  LDC.64 R8, c[0x0][0x240] ;  /* 0x00009000ff087b82 */ /* 0x000ea20000000a00 */
[----:B------:R-:W-:Y:S01]  /*0030*/  HFMA2.MMA R26, -RZ, RZ, 0, 0 ;  /* 0x00000000ff1a7435 */ /* 0x000fe200000001ff */
[----:B------:R-:W-:Y:S01]  /*0040*/  ULDC.64 UR6, c[0x0][0x208] ;  /* 0x0000820000067ab9 */ /* 0x000fe20000000a00 */
[----:B------:R-:W3:Y:S05]  /*0050*/  S2R R0, SR_CTAID.X ;  /* 0x0000000000007919 */ /* 0x000eea0000002500 */
[----:B------:R-:W4:Y:S08]  /*0060*/  LDC.64 R10, c[0x0][0x228] ;  /* 0x00008a00ff0a7b82 */ /* 0x000f300000000a00 */
[----:B------:R-:W5:Y:S08]  /*0070*/  LDC.64 R14, c[0x0][0x230] ;  /* 0x00008c00ff0e7b82 */ /* 0x000f700000000a00 */
[----:B------:R-:W5:Y:S01]  /*0080*/  LDC.64 R12, c[0x0][0x238] ;  /* 0x00008e00ff0c7b82 */ /* 0x000f620000000a00 */
[----:B-1----:R-:W-:-:S07]  /*0090*/  SHF.R.U32.HI R21, RZ, 0x4, R3 ;  /* 0x00000004ff157819 */ /* 0x002fce0000011603 */
[----:B------:R-:W1:Y:S01]  /*00a0*/  LDC.64 R22, c[0x0][0x248] ;  /* 0x00009200ff167b82 */ /* 0x000e620000000a00 */
[----:B---3--:R-:W-:Y:S02]  /*00b0*/  SHF.L.U32 R2, R0, 0x3, RZ ;  /* 0x0000000300027819 */ /* 0x008fe400000006ff */
[----:B------:R-:W-:Y:S02]  /*00c0*/  SHF.R.S32.HI R5, RZ, 0x1c, R0 ;  /* 0x0000001cff057819 */ /* 0x000fe40000011400 */
[----:B------:R-:W-:Y:S02]  /*00d0*/  SGXT.U32 R21, R21, 0x3 ;  /* 0x000000031515781a */ /* 0x000fe40000000000 */
[----:B------:R-:W-:Y:S02]  /*00e0*/  SGXT R5, R5, 0x1 ;  /* 0x000000010505781a */ /* 0x000fe40000000200 */
[----:B------:R-:W-:-:S04]  /*00f0*/  LOP3.LUT R0, R2, R21, RZ, 0xfc, !PT ;  /* 0x0000001502007212 */ /* 0x000fc800078efcff */
[----:B------:R-:W-:Y:S02]  /*0100*/  LEA.HI R5, R5, R0, RZ, 0x7 ;  /* 0x0000000005057211 */ /* 0x000fe400078f38ff */
[----:B------:R-:W-:Y:S02]  /*0110*/  ISETP.GE.AND P1, PT, R0, 0x200, PT ;  /* 0x000002000000780c */ /* 0x000fe40003f26270 */
[----:B------:R-:W-:-:S04]  /*0120*/  LOP3.LUT R5, R5, 0xffffff80, RZ, 0xc0, !PT ;  /* 0xffffff8005057812 */ /* 0x000fc800078ec0ff */
[----:B------:R-:W-:Y:S02]  /*0130*/  IADD3 R19, R0, -R5, RZ ;  /* 0x8000000500137210 */ /* 0x000fe40007ffe0ff */
[----:B------:R-:W3:Y:S03]  /*0140*/  LDC.64 R4, c[0x0][0x218] ;  /* 0x00008600ff047b82 */ /* 0x000ee60000000a00 */
[----:B--2---:R-:W-:-:S05]  /*0150*/  IMAD.WIDE R8, R19, 0x4, R8 ;  /* 0x0000000413087825 */ /* 0x004fca00078e0208 */
[----:B------:R2:W3:Y:S01]  /*0160*/  @!P1 LDG.E.EL R26, desc[UR6][R8.64] ;  /* 0x00000006081a9981 */ /* 0x0004e2000c2e1900 */
[----:B------:R-:W-:Y:S01]  /*0170*/  SHF.L.U32 R6, R3, 0x2, RZ ;  /* 0x0000000203067819 */ /* 0x000fe200000006ff */
[----:B----4-:R-:W-:Y:S01]  /*0180*/  IMAD.WIDE R10, R19, 0x4, R10 ;  /* 0x00000004130a7825 */ /* 0x010fe200078e020a */
[----:B------:R-:W-:Y:S02]  /*0190*/  MOV R18, RZ ;  /* 0x000000ff00127202 */ /* 0x000fe40000000f00 */
[----:B------:R-:W-:Y:S02]  /*01a0*/  LOP3.LUT R17, R6, 0x3c, RZ, 0xc0, !PT ;  /* 0x0000003c06117812 */ /* 0x000fe400078ec0ff */
[----:B------:R-:W4:Y:S02]  /*01b0*/  LDC.64 R6, c[0x0][0x210] ;  /* 0x00008400ff067b82 */ /* 0x000f240000000a00 */
[----:B------:R-:W-:Y:S01]  /*01c0*/  LEA R0, R0, R17, 0x6 ;  /* 0x0000001100007211 */ /* 0x000fe200078e30ff */
[----:B------:R1:W3:Y:S01]  /*01d0*/  @!P1 LDG.E.EL R18, desc[UR6][R10.64] ;  /* 0x000000060a129981 */ /* 0x0002e2000c2e1900 */
[----:B--2---:R-:W-:-:S02]  /*01e0*/  CS2R R8, SRZ ;  /* 0x0000000000087805 */ /* 0x004fc4000001ff00 */
[----:B------:R-:W-:Y:S01]  /*01f0*/  CS2R R24, SRZ ;  /* 0x0000000000187805 */ /* 0x000fe2000001ff00 */
[C---:B-----5:R-:W-:Y:S01]  /*0200*/  IMAD.WIDE R28, R19.reuse, 0x4, R14 ;  /* 0x00000004131c7825 */ /* 0x060fe200078e020e */
[----:B------:R-:W2:Y:S03]  /*0210*/  LDC.64 R16, c[0x0][0x250] ;  /* 0x00009400ff107b82 */ /* 0x000ea60000000a00 */
[----:B---3--:R-:W-:Y:S01]  /*0220*/  IMAD.WIDE R4, R0, 0x4, R4 ;  /* 0x0000000400047825 */ /* 0x008fe200078e0204 */
[----:B------:R-:W3:Y:S01]  /*0230*/  @!P1 LDG.E.EL R25, desc[UR6][R28.64] ;  /* 0x000000061c199981 */ /* 0x000ee2000c2e1900 */
[----:B01----:R-:W-:Y:S02]  /*0240*/  CS2R R10, SRZ ;  /* 0x00000000000a7805 */ /* 0x003fe4000001ff00 */
[----:B------:R-:W-:-:S04]  /*0250*/  IMAD.WIDE R12, R19, 0x4, R12 ;  /* 0x00000004130c7825 */ /* 0x000fc800078e020c */
[----:B------:R-:W5:Y:S01]  /*0260*/  @!P1 LDG.E.128 R8, desc[UR6][R4.64] ;  /* 0x0000000604089981 */ /* 0x000f62000c1e1d00 */
[----:B------:R-:W-:Y:S01]  /*0270*/  CS2R R14, SRZ ;  /* 0x00000000000e7805 */ /* 0x000fe2000001ff00 */
[----:B------:R-:W-:Y:S02]  /*0280*/  IMAD.WIDE R22, R19, 0x4, R22 ;  /* 0x0000000413167825 */ /* 0x000fe400078e0216 */
[----:B------:R0:W3:Y:S02]  /*0290*/  @!P1 LDG.E.EL R24, desc[UR6][R12.64] ;  /* 0x000000060c189981 */ /* 0x0000e4000c2e1900 */
[----:B----4-:R-:W-:Y:S01]  /*02a0*/  IMAD.WIDE R6, R0, 0x4, R6 ;  /* 0x0000000400067825 */ /* 0x010fe200078e0206 */
[----:B------:R-:W-:-:S03]  /*02b0*/  MOV R20, RZ ;  /* 0x000000ff00147202 */ /* 0x000fc60000000f00 */
[----:B--2---:R-:W-:Y:S01]  /*02c0*/  IMAD.WIDE R16, R19, 0x4, R16 ;  /* 0x0000000413107825 */ /* 0x004fe200078e0210 */
[----:B0-----:R-:W-:Y:S01]  /*02d0*/  CS2R R12, SRZ ;  /* 0x00000000000c7805 */ /* 0x001fe2000001ff00 */
[----:B------:R-:W-:-:S03]  /*02e0*/  HFMA2.MMA R19, -RZ, RZ, 0, 0 ;  /* 0x00000000ff137435 */ /* 0x000fc600000001ff */
[----:B------:R-:W2:Y:S04]  /*02f0*/  @!P1 LDG.E.EL R20, desc[UR6][R16.64] ;  /* 0x0000000610149981 */ /* 0x000ea8000c2e1900 */
[----:B------:R-:W4:Y:S04]  /*0300*/  @!P1 LDG.E.128 R12, desc[UR6][R6.64] ;  /* 0x00000006060c9981 */ /* 0x000f28000c1e1d00 */
[----:B------:R5:W2:Y:S01]  /*0310*/  @!P1 LDG.E.EL R19, desc[UR6][R22.64] ;  /* 0x0000000616139981 */ /* 0x000aa2000c2e1900 */
[----:B------:R-:W-:Y:S01]  /*0320*/  HFMA2.MMA R28, -RZ, RZ, 1.625, 0 ;  /* 0x3e800000ff1c7435 */ /* 0x000fe200000001ff */
[----:B------:R-:W0:Y:S01]  /*0330*/  S2UR UR5, SR_CgaCtaId ;  /* 0x00000000000579c3 */ /* 0x000e220000008800 */
[----:B------:R-:W-:-:S02]  /*0340*/  UMOV UR4, 0x400 ;  /* 0x0000040000047882 */ /* 0x000fc40000000000 */
[----:B0-----:R-:W-:Y:S01]  /*0350*/  UPRMT UR4, UR5, 0x654, UR4 ;  /* 0x0000065405047896 */ /* 0x001fe20008000004 */
[----:B------:R-:W-:-:S04]  /*0360*/  FADD R26, R26, 9.9999997473787516356e-06 ;  /* 0x3727c5ac1a1a7421 */ /* 0x000fc80000000000 */
[----:B------:R-:W0:Y:S02]  /*0370*/  MUFU.SQRT R27, R26 ;  /* 0x0000001a001b7308 */ /* 0x000e240000002000 */
[C---:B0-----:R-:W-:Y:S02]  /*0380*/  FSETP.GT.AND P0, PT, R27.reuse, 8.50705917302346158658e+37, PT ;  /* 0x7e8000001b00780b */ /* 0x041fe40003f04000 */
[----:B------:R-:W-:-:S11]  /*0390*/  FSETP.GEU.AND P2, PT, R27, 1.175494350822287508e-38, PT ;  /* 0x008000001b00780b */ /* 0x000fd60003f4e000 */
[----:B------:R-:W-:-:S04]  /*03a0*/  @P0 FMUL R27, R27, 0.25 ;  /* 0x3e8000001b1b0820 */ /* 0x000fc80000400000 */
[----:B------:R-:W-:-:S06]  /*03b0*/  @!P2 FMUL R27, R27, 16777216 ;  /* 0x4b8000001b1ba820 */ /* 0x000fcc0000400000 */
[----:B------:R-:W0:Y:S01]  /*03c0*/  MUFU.RCP R27, R27 ;  /* 0x0000001b001b7308 */ /* 0x000e220000001000 */
[----:B------:R-:W-:Y:S02]  /*03d0*/  FSEL R28, R28, 1, P0 ;  /* 0x3f8000001c1c7808 */ /* 0x000fe40000000000 */
[----:B-----5:R-:W-:Y:S02]  /*03e0*/  SEL R22, R9, RZ, !P1 ;  /* 0x000000ff09167207 */ /* 0x020fe40004800000 */
[----:B------:R-:W-:Y:S01]  /*03f0*/  SEL R8, R8, RZ, !P1 ;  /* 0x000000ff08087207 */ /* 0x000fe20004800000 */
[----:B------:R-:W-:Y:S01]  /*0400*/  @!P2 FMUL R28, R28, 16777216 ;  /* 0x4b8000001c1ca820 */ /* 0x000fe20000400000 */
[----:B------:R-:W-:Y:S01]  /*0410*/  SEL R10, R10, RZ, !P1 ;  /* 0x000000ff0a0a7207 */ /* 0x000fe20004800000 */
[--C-:B---3--:R-:W-:Y:S02]  /*0420*/  FADD R9, R22, R25.reuse ;  /* 0x0000001916097221 */ /* 0x108fe40000000000 */
[--C-:B------:R-:W-:Y:S01]  /*0430*/  FADD R8, R8, R25.reuse ;  /* 0x0000001908087221 */ /* 0x100fe20000000000 */
[----:B------:R-:W-:Y:S01]  /*0440*/  SEL R11, R11, RZ, !P1 ;  /* 0x000000ff0b0b7207 */ /* 0x000fe20004800000 */
[--C-:B------:R-:W-:Y:S01]  /*0450*/  FADD R10, R10, R25.reuse ;  /* 0x000000190a0a7221 */ /* 0x100fe20000000000 */
[--C-:B------:R-:W-:Y:S01]  /*0460*/  FADD R29, R9, -R24.reuse ;  /* 0x80000018091d7221 */ /* 0x100fe20000000000 */
[----:B0-----:R-:W-:Y:S01]  /*0470*/  FMUL R16, R27, R28 ;  /* 0x0000001c1b107220 */ /* 0x001fe20000400000 */
[--C-:B------:R-:W-:Y:S01]  /*0480*/  FADD R27, R8, -R24.reuse ;  /* 0x80000018081b7221 */ /* 0x100fe20000000000 */
[----:B------:R-:W-:Y:S01]  /*0490*/  FADD R11, R11, R25 ;  /* 0x000000190b0b7221 */ /* 0x000fe20000000000 */
[----:B----4-:R-:W-:Y:S01]  /*04a0*/  SEL R17, R12, RZ, !P1 ;  /* 0x000000ff0c117207 */ /* 0x010fe20004800000 */
[--C-:B------:R-:W-:Y:S01]  /*04b0*/  FADD R23, R10, -R24.reuse ;  /* 0x800000180a177221 */ /* 0x100fe20000000000 */
[----:B------:R-:W-:Y:S01]  /*04c0*/  SEL R13, R13, RZ, !P1 ;  /* 0x000000ff0d0d7207 */ /* 0x000fe20004800000 */
[-C--:B------:R-:W-:Y:S01]  /*04d0*/  FMUL R27, R27, R16.reuse ;  /* 0x000000101b1b7220 */ /* 0x080fe20000400000 */
[-C--:B------:R-:W-:Y:S01]  /*04e0*/  FMUL R29, R29, R16.reuse ;  /* 0x000000101d1d7220 */ /* 0x080fe20000400000 */
[----:B------:R-:W-:Y:S01]  /*04f0*/  SEL R14, R14, RZ, !P1 ;  /* 0x000000ff0e0e7207 */ /* 0x000fe20004800000 */
[----:B------:R-:W-:Y:S01]  /*0500*/  FADD R25, R11, -R24 ;  /* 0x800000180b197221 */ /* 0x000fe20000000000 */
[-C--:B------:R-:W-:Y:S01]  /*0510*/  FMUL R23, R23, R16.reuse ;  /* 0x0000001017177220 */ /* 0x080fe20000400000 */
[--C-:B------:R-:W-:Y:S01]  /*0520*/  FADD R13, R13, R18.reuse ;  /* 0x000000120d0d7221 */ /* 0x100fe20000000000 */
[----:B------:R-:W-:Y:S01]  /*0530*/  FADD R12, R17, R18 ;  /* 0x00000012110c7221 */ /* 0x000fe20000000000 */
[-CC-:B--2---:R-:W-:Y:S01]  /*0540*/  FFMA R27, R27, R19.reuse, R20.reuse ;  /* 0x000000131b1b7223 */ /* 0x184fe20000000014 */
[-C--:B------:R-:W-:Y:S01]  /*0550*/  FFMA R22, R29, R19.reuse, R20 ;  /* 0x000000131d167223 */ /* 0x080fe20000000014 */
[----:B------:R-:W-:Y:S01]  /*0560*/  SEL R15, R15, RZ, !P1 ;  /* 0x000000ff0f0f7207 */ /* 0x000fe20004800000 */
[----:B------:R-:W-:Y:S01]  /*0570*/  FMUL R25, R25, R16 ;  /* 0x0000001019197220 */ /* 0x000fe20000400000 */
[----:B------:R-:W-:Y:S01]  /*0580*/  FADD R14, R14, R18 ;  /* 0x000000120e0e7221 */ /* 0x000fe20000000000 */
[-C--:B------:R-:W-:Y:S01]  /*0590*/  FFMA R23, R23, R19.reuse, R20 ;  /* 0x0000001317177223 */ /* 0x080fe20000000014 */
[----:B------:R-:W-:Y:S01]  /*05a0*/  FADD R16, R12, R27 ;  /* 0x0000001b0c107221 */ /* 0x000fe20000000000 */
[----:B------:R-:W-:Y:S01]  /*05b0*/  FADD R17, R13, R22 ;  /* 0x000000160d117221 */ /* 0x000fe20000000000 */
[----:B------:R-:W-:Y:S01]  /*05c0*/  FADD R15, R15, R18 ;  /* 0x000000120f0f7221 */ /* 0x000fe20000000000 */
[----:B------:R-:W-:Y:S01]  /*05d0*/  FFMA R20, R25, R19, R20 ;  /* 0x0000001319147223 */ /* 0x000fe20000000014 */
[----:B------:R-:W-:Y:S01]  /*05e0*/  FADD R18, R14, R23 ;  /* 0x000000170e127221 */ /* 0x000fe20000000000 */
[----:B------:R-:W-:-:S02]  /*05f0*/  FADD R23, R16, R17 ;  /* 0x0000001110177221 */ /* 0x000fc40000000000 */
[----:B------:R-:W-:Y:S02]  /*0600*/  FADD R19, R15, R20 ;  /* 0x000000140f137221 */ /* 0x000fe40000000000 */
[----:B------:R-:W-:-:S04]  /*0610*/  FADD R20, R18, R23 ;  /* 0x0000001712147221 */ /* 0x000fc80000000000 */
[----:B------:R-:W-:-:S05]  /*0620*/  FADD R20, R19, R20 ;  /* 0x0000001413147221 */ /* 0x000fca0000000000 */
[----:B------:R-:W-:-:S05]  /*0630*/  FSEL R22, R20, RZ, !P1 ;  /* 0x000000ff14167208 */ /* 0x000fca0004800000 */
[----:B------:R-:W0:Y:S02]  /*0640*/  SHFL.BFLY PT, R23, R22, 0x8, 0x1f ;  /* 0x0d001f0016177f89 */ /* 0x000e2400000e0000 */
[----:B0-----:R-:W-:-:S05]  /*0650*/  FADD R23, R22, R23 ;  /* 0x0000001716177221 */ /* 0x001fca0000000000 */
[----:B------:R-:W0:Y:S02]  /*0660*/  SHFL.BFLY PT, R20, R23, 0x4, 0x1f ;  /* 0x0c801f0017147f89 */ /* 0x000e2400000e0000 */
[----:B0-----:R-:W-:Y:S01]  /*0670*/  FADD R24, R23, R20 ;  /* 0x0000001417187221 */ /* 0x001fe20000000000 */
[----:B------:R-:W-:Y:S01]  /*0680*/  LEA R27, R21, UR4, 0x2 ;  /* 0x00000004151b7c11 */ /* 0x000fe2000f8e10ff */
[----:B------:R-:W0:Y:S03]  /*0690*/  LDC.64 R22, c[0x0][0x258] ;  /* 0x00009600ff167b82 */ /* 0x000e260000000a00 */
[----:B------:R-:W1:Y:S02]  /*06a0*/  SHFL.BFLY PT, R25, R24, 0x2, 0x1f ;  /* 0x0c401f0018197f89 */ /* 0x000e6400000e0000 */
[----:B-1----:R-:W-:-:S05]  /*06b0*/  FADD R25, R24, R25 ;  /* 0x0000001918197221 */ /* 0x002fca0000000000 */
[----:B------:R-:W1:Y:S01]  /*06c0*/  SHFL.BFLY PT, R26, R25, 0x1, 0x1f ;  /* 0x0c201f00191a7f89 */ /* 0x000e6200000e0000 */
[----:B------:R-:W-:Y:S01]  /*06d0*/  LOP3.LUT R20, R3, 0x7, RZ, 0xc0, !PT ;  /* 0x0000000703147812 */ /* 0x000fe200078ec0ff */
[----:B-1----:R-:W-:-:S05]  /*06e0*/  FADD R26, R25, R26 ;  /* 0x0000001a191a7221 */ /* 0x002fca0000000000 */
[----:B------:R1:W-:Y:S01]  /*06f0*/  STS [R27], R26 ;  /* 0x0000001a1b007388 */ /* 0x0003e20000000800 */
[----:B------:R-:W-:Y:S01]  /*0700*/  BAR.SYNC.DEFER_BLOCKING 0x0 ;  /* 0x0000000000007b1d */ /* 0x000fe20000010000 */
[----:B------:R-:W-:Y:S01]  /*0710*/  LEA R28, R20, UR4, 0x2 ;  /* 0x00000004141c7c11 */ /* 0x000fe2000f8e10ff */
[----:B0-----:R-:W-:-:S06]  /*0720*/  IMAD.WIDE R22, R0, 0x4, R22 ;  /* 0x0000000400167825 */ /* 0x001fcc00078e0216 */
[----:B------:R-:W0:Y:S01]  /*0730*/  LDC.64 R20, c[0x0][0x220] ;  /* 0x00008800ff147b82 */ /* 0x000e220000000a00 */
[----:B------:R-:W-:Y:S02]  /*0740*/  LOP3.LUT P0, RZ, R3, 0x78, RZ, 0xc0, !PT ;  /* 0x0000007803ff7812 */ /* 0x000fe4000780c0ff */
[----:B------:R-:W-:Y:S01]  /*0750*/  LOP3.LUT R3, R2, 0x7, R3, 0xf8, !PT ;  /* 0x0000000702037812 */ /* 0x000fe200078ef803 */
[----:B------:R1:W-:Y:S04]  /*0760*/  @!P1 STG.E.128 desc[UR6][R6.64], R12 ;  /* 0x0000000c06009986 */ /* 0x0003e8000c101d06 */
[----:B------:R1:W-:Y:S04]  /*0770*/  @!P1 STG.E.128 desc[UR6][R4.64], R8 ;  /* 0x0000000804009986 */ /* 0x0003e8000c101d06 */
[----:B------:R-:W2:Y:S04]  /*0780*/  LDS R28, [R28] ;  /* 0x000000001c1c7984 */ /* 0x000ea80000000800 */
[----:B------:R1:W-:Y:S01]  /*0790*/  @!P1 STG.E.128 desc[UR6][R22.64], R16 ;  /* 0x0000001016009986 */ /* 0x0003e2000c101d06 */
[----:B------:R-:W-:Y:S01]  /*07a0*/  BAR.SYNC.DEFER_BLOCKING 0x0 ;  /* 0x0000000000007b1d */ /* 0x000fe20000010000 */
[C---:B------:R-:W-:Y:S01]  /*07b0*/  ISETP.LT.AND P0, PT, R3.reuse, 0x200, !P0 ;  /* 0x000002000300780c */ /* 0x040fe20004701270 */
[----:B0-----:R-:W-:-:S12]  /*07c0*/  IMAD.WIDE R20, R3, 0x4, R20 ;  /* 0x0000000403147825 */ /* 0x001fd800078e0214 */
[----:B-1----:R-:W-:Y:S05]  /*07d0*/  @!P0 EXIT ;  /* 0x000000000000894d */ /* 0x002fea0003800000 */
[----:B--2---:R-:W-:-:S05]  /*07e0*/  FMUL R3, R28, 0.015625 ;  /* 0x3c8000001c037820 */ /* 0x004fca0000400000 */
[----:B------:R-:W-:Y:S01]  /*07f0*/  STG.E desc[UR6][R20.64], R3 ;  /* 0x0000000314007986 */ /* 0x000fe2000c101906 */
[----:B------:R-:W-:Y:S05]  /*0800*/  EXIT ;  /* 0x000000000000794d */ /* 0x000fea0003800000 */
.L_x_0:
[----:B------:R-:W-:-:S00]  /*0810*/  BRA `(.L_x_0) ;  /* 0xfffffffc00fc7947 */ /* 0x000fc0000383ffff */
[----:B------:R-:W-:-:S00]  /*0820*/  NOP ;  /* 0x0000000000007918 */ /* 0x000fc00000000000 */
        /* <DEDUP_REMOVED lines=13> */
.L_x_1:


//--------------------- .nv.global.init           --------------------------
	.section	.nv.global.init,"aw",@progbits
.nv.global.init:
	.type		_$_str,@object
	.size		_$_str,(_$_str_$_2 - _$_str)
_$_str:
        /*0000*/ 	.byte	0x5f, 0x5f, 0x43, 0x55, 0x44, 0x41, 0x5f, 0x46, 0x54, 0x5a, 0x00
	.type		_$_str_$_2,@object
	.size		_$_str_$_2,(.L_1 - _$_str_$_2)
_$_str_$_2:
        /*000b*/ 	.byte	0x5f, 0x5f, 0x43, 0x55, 0x44, 0x41, 0x5f, 0x50, 0x52, 0x45, 0x43, 0x5f, 0x53, 0x51, 0x52, 0x54
        /*001b*/ 	.byte	0x00
.L_1:


//--------------------- .nv.shared.triton_per_fused__native_batch_norm_legit_no_training_add_convolution_mean_13 --------------------------
	.section	.nv.shared.triton_per_fused__native_batch_norm_legit_no_training_add_convolution_mean_13,"aw",@nobits
	.sectionflags	@""
	.align	16
	.zero		1024


//--------------------- .nv.constant0.triton_per_fused__native_batch_norm_legit_no_training_add_convolution_mean_13 --------------------------
	.section	.nv.constant0.triton_per_fused__native_batch_norm_legit_no_training_add_convolution_mean_13,"a",@progbits
	.sectionflags	@""
	.align	4
.nv.constant0.triton_per_fused__native_batch_norm_legit_no_training_add_convolution_mean_13:
	.zero		616
